//
// Generated by NVIDIA NVVM Compiler
//
// Compiler Build ID: CL-36424714
// Cuda compilation tools, release 13.0, V13.0.88
// Based on NVVM 20.0.0
//

.version 9.0
.target sm_100
.address_size 64

	// .globl	_Z10update_locPfS_PKfS1_S1_S1_PKiS3_ii

.visible .entry _Z10update_locPfS_PKfS1_S1_S1_PKiS3_ii(
	.param .u64 .ptr .align 1 _Z10update_locPfS_PKfS1_S1_S1_PKiS3_ii_param_0,
	.param .u64 .ptr .align 1 _Z10update_locPfS_PKfS1_S1_S1_PKiS3_ii_param_1,
	.param .u64 .ptr .align 1 _Z10update_locPfS_PKfS1_S1_S1_PKiS3_ii_param_2,
	.param .u64 .ptr .align 1 _Z10update_locPfS_PKfS1_S1_S1_PKiS3_ii_param_3,
	.param .u64 .ptr .align 1 _Z10update_locPfS_PKfS1_S1_S1_PKiS3_ii_param_4,
	.param .u64 .ptr .align 1 _Z10update_locPfS_PKfS1_S1_S1_PKiS3_ii_param_5,
	.param .u64 .ptr .align 1 _Z10update_locPfS_PKfS1_S1_S1_PKiS3_ii_param_6,
	.param .u64 .ptr .align 1 _Z10update_locPfS_PKfS1_S1_S1_PKiS3_ii_param_7,
	.param .u32 _Z10update_locPfS_PKfS1_S1_S1_PKiS3_ii_param_8,
	.param .u32 _Z10update_locPfS_PKfS1_S1_S1_PKiS3_ii_param_9
)
{
	.reg .pred 	%p<5>;
	.reg .b32 	%r<11>;
	.reg .b32 	%f<35>;
	.reg .b64 	%rd<42>;

	ld.param.u64 	%rd4, [_Z10update_locPfS_PKfS1_S1_S1_PKiS3_ii_param_1];
	ld.param.u64 	%rd6, [_Z10update_locPfS_PKfS1_S1_S1_PKiS3_ii_param_3];
	ld.param.u64 	%rd7, [_Z10update_locPfS_PKfS1_S1_S1_PKiS3_ii_param_4];
	ld.param.u64 	%rd10, [_Z10update_locPfS_PKfS1_S1_S1_PKiS3_ii_param_7];
	ld.param.u32 	%r2, [_Z10update_locPfS_PKfS1_S1_S1_PKiS3_ii_param_8];
	ld.param.u32 	%r3, [_Z10update_locPfS_PKfS1_S1_S1_PKiS3_ii_param_9];
	mov.u32 	%r4, %ctaid.x;
	mov.u32 	%r5, %ntid.x;
	mov.u32 	%r6, %tid.x;
	mad.lo.s32 	%r1, %r4, %r5, %r6;
	setp.ge.s32 	%p1, %r1, %r3;
	@%p1 bra 	$L__BB0_3;
	ld.param.u64 	%rd41, [_Z10update_locPfS_PKfS1_S1_S1_PKiS3_ii_param_6];
	ld.param.u64 	%rd40, [_Z10update_locPfS_PKfS1_S1_S1_PKiS3_ii_param_5];
	ld.param.u64 	%rd38, [_Z10update_locPfS_PKfS1_S1_S1_PKiS3_ii_param_0];
	cvta.to.global.u64 	%rd11, %rd38;
	cvta.to.global.u64 	%rd12, %rd4;
	cvta.to.global.u64 	%rd13, %rd41;
	cvta.to.global.u64 	%rd14, %rd7;
	cvta.to.global.u64 	%rd15, %rd40;
	cvta.to.global.u64 	%rd16, %rd10;
	mul.wide.s32 	%rd17, %r1, 4;
	add.s64 	%rd18, %rd16, %rd17;
	ld.global.u32 	%r7, [%rd18];
	mul.wide.s32 	%rd19, %r7, 4;
	add.s64 	%rd20, %rd13, %rd19;
	ld.global.u32 	%r8, [%rd20];
	mul.wide.s32 	%rd21, %r8, 4;
	add.s64 	%rd22, %rd14, %rd21;
	ld.global.f32 	%f1, [%rd22];
	add.s64 	%rd23, %rd15, %rd21;
	ld.global.f32 	%f2, [%rd23];
	mul.wide.s32 	%rd24, %r2, 4;
	add.s64 	%rd25, %rd20, %rd24;
	ld.global.u32 	%r9, [%rd25];
	mul.wide.s32 	%rd26, %r9, 4;
	add.s64 	%rd27, %rd14, %rd26;
	ld.global.f32 	%f3, [%rd27];
	add.s64 	%rd28, %rd15, %rd26;
	ld.global.f32 	%f4, [%rd28];
	add.s64 	%rd29, %rd25, %rd24;
	ld.global.u32 	%r10, [%rd29];
	mul.wide.s32 	%rd30, %r10, 4;
	add.s64 	%rd31, %rd14, %rd30;
	ld.global.f32 	%f5, [%rd31];
	add.s64 	%rd32, %rd15, %rd30;
	ld.global.f32 	%f6, [%rd32];
	add.s64 	%rd1, %rd11, %rd17;
	ld.global.f32 	%f7, [%rd1];
	add.s64 	%rd2, %rd12, %rd17;
	ld.global.f32 	%f8, [%rd2];
	sub.f32 	%f9, %f8, %f2;
	sub.f32 	%f10, %f3, %f1;
	mul.f32 	%f11, %f9, %f10;
	sub.f32 	%f12, %f7, %f1;
	sub.f32 	%f13, %f4, %f2;
	mul.f32 	%f14, %f12, %f13;
	sub.f32 	%f15, %f11, %f14;
	sub.f32 	%f16, %f8, %f6;
	sub.f32 	%f17, %f1, %f5;
	mul.f32 	%f18, %f16, %f17;
	sub.f32 	%f19, %f7, %f5;
	sub.f32 	%f20, %f2, %f6;
	mul.f32 	%f21, %f19, %f20;
	sub.f32 	%f22, %f18, %f21;
	sub.f32 	%f23, %f8, %f4;
	sub.f32 	%f24, %f5, %f3;
	mul.f32 	%f25, %f23, %f24;
	sub.f32 	%f26, %f7, %f3;
	sub.f32 	%f27, %f6, %f4;
	mul.f32 	%f28, %f26, %f27;
	sub.f32 	%f29, %f25, %f28;
	mul.f32 	%f30, %f15, %f29;
	setp.ge.f32 	%p2, %f30, 0f00000000;
	mul.f32 	%f31, %f22, %f29;
	setp.ge.f32 	%p3, %f31, 0f00000000;
	and.pred  	%p4, %p2, %p3;
	@%p4 bra 	$L__BB0_3;
	ld.param.u64 	%rd39, [_Z10update_locPfS_PKfS1_S1_S1_PKiS3_ii_param_2];
	cvta.to.global.u64 	%rd33, %rd39;
	add.s64 	%rd35, %rd33, %rd17;
	ld.global.f32 	%f33, [%rd35];
	st.global.f32 	[%rd1], %f33;
	cvta.to.global.u64 	%rd36, %rd6;
	add.s64 	%rd37, %rd36, %rd17;
	ld.global.f32 	%f34, [%rd37];
	st.global.f32 	[%rd2], %f34;
$L__BB0_3:
	ret;

}


// ===== COMPILED SASS (sm_100) =====

	.target	sm_100

	.elftype	@"ET_EXEC"


//--------------------- .note.nv.tkinfo           --------------------------
	.section	.note.nv.tkinfo,"",@"SHT_NOTE"
	.sectionflags	@"SHF_NOTE_NV_TKINFO"
	.tkinfo
        /*0018*/ 	.word	0x00000002
        /*0030*/ 	.string	""
        /*0030*/ 	.string	"ptxas"
        /*0030*/ 	.string	"Cuda compilation tools, release 13.0, V13.0.88"
        /*0030*/ 	.string	"Build cuda_13.0.r13.0/compiler.36424714_0"
        /*0030*/ 	.string	"-arch sm_100 -m 64 "



//--------------------- .note.nv.cuinfo           --------------------------
	.section	.note.nv.cuinfo,"",@"SHT_NOTE"
	.sectionflags	@"SHF_NOTE_NV_CUINFO"
        /*0018*/ 	.short	0x0002
        /*001a*/ 	.short	0x0064
        /*001c*/ 	.short	0x0082
	.zero		2


//--------------------- .nv.info                  --------------------------
	.section	.nv.info,"",@"SHT_CUDA_INFO"
	.align	4


	//----- nvinfo : EIATTR_REGCOUNT
	.align		4
        /*0000*/ 	.byte	0x04, 0x2f
        /*0002*/ 	.short	(.L_1 - .L_0)
	.align		4
.L_0:
        /*0004*/ 	.word	index@(_Z10update_locPfS_PKfS1_S1_S1_PKiS3_ii)
        /*0008*/ 	.word	0x0000001e


	//----- nvinfo : EIATTR_FRAME_SIZE
	.align		4
.L_1:
        /*000c*/ 	.byte	0x04, 0x11
        /*000e*/ 	.short	(.L_3 - .L_2)
	.align		4
.L_2:
        /*0010*/ 	.word	index@(_Z10update_locPfS_PKfS1_S1_S1_PKiS3_ii)
        /*0014*/ 	.word	0x00000000


	//----- nvinfo : EIATTR_MIN_STACK_SIZE
	.align		4
.L_3:
        /*0018*/ 	.byte	0x04, 0x12
        /*001a*/ 	.short	(.L_5 - .L_4)
	.align		4
.L_4:
        /*001c*/ 	.word	index@(_Z10update_locPfS_PKfS1_S1_S1_PKiS3_ii)
        /*0020*/ 	.word	0x00000000
.L_5:


//--------------------- .nv.compat                --------------------------
	.section	.nv.compat,"",@"SHT_CUDA_COMPAT_INFO"
	.align	4
        /*0000*/ 	.byte	0x02, 0x09, 0x00, 0x00, 0x02, 0x02, 0x01, 0x00, 0x02, 0x05, 0x05, 0x00, 0x03, 0x07, 0x01, 0x01
        /*0010*/ 	.byte	0x02, 0x03, 0x00, 0x00, 0x02, 0x06, 0x01, 0x00, 0x04, 0x0b, 0x08, 0x00, 0x09, 0x00, 0x00, 0x00
        /*0020*/ 	.byte	0x00, 0x00, 0x00, 0x00


//--------------------- .nv.info._Z10update_locPfS_PKfS1_S1_S1_PKiS3_ii --------------------------
	.section	.nv.info._Z10update_locPfS_PKfS1_S1_S1_PKiS3_ii,"",@"SHT_CUDA_INFO"
	.sectionflags	@""
	.align	4


	//----- nvinfo : EIATTR_CUDA_API_VERSION
	.align		4
        /*0000*/ 	.byte	0x04, 0x37
        /*0002*/ 	.short	(.L_7 - .L_6)
.L_6:
        /*0004*/ 	.word	0x00000082


	//----- nvinfo : EIATTR_KPARAM_INFO
	.align		4
.L_7:
        /*0008*/ 	.byte	0x04, 0x17
        /*000a*/ 	.short	(.L_9 - .L_8)
.L_8:
        /*000c*/ 	.word	0x00000000
        /*0010*/ 	.short	0x0009
        /*0012*/ 	.short	0x0044
        /*0014*/ 	.byte	0x00, 0xf0, 0x11, 0x00


	//----- nvinfo : EIATTR_KPARAM_INFO
	.align		4
.L_9:
        /*0018*/ 	.byte	0x04, 0x17
        /*001a*/ 	.short	(.L_11 - .L_10)
.L_10:
        /*001c*/ 	.word	0x00000000
        /*0020*/ 	.short	0x0008
        /*0022*/ 	.short	0x0040
        /*0024*/ 	.byte	0x00, 0xf0, 0x11, 0x00


	//----- nvinfo : EIATTR_KPARAM_INFO
	.align		4
.L_11:
        /*0028*/ 	.byte	0x04, 0x17
        /*002a*/ 	.short	(.L_13 - .L_12)
.L_12:
        /*002c*/ 	.word	0x00000000
        /*0030*/ 	.short	0x0007
        /*0032*/ 	.short	0x0038
        /*0034*/ 	.byte	0x00, 0xf5, 0x21, 0x00


	//----- nvinfo : EIATTR_KPARAM_INFO
	.align		4
.L_13:
        /*0038*/ 	.byte	0x04, 0x17
        /*003a*/ 	.short	(.L_15 - .L_14)
.L_14:
        /*003c*/ 	.word	0x00000000
        /*0040*/ 	.short	0x0006
        /*0042*/ 	.short	0x0030
        /*0044*/ 	.byte	0x00, 0xf5, 0x21, 0x00


	//----- nvinfo : EIATTR_KPARAM_INFO
	.align		4
.L_15:
        /*0048*/ 	.byte	0x04, 0x17
        /*004a*/ 	.short	(.L_17 - .L_16)
.L_16:
        /*004c*/ 	.word	0x00000000
        /*0050*/ 	.short	0x0005
        /*0052*/ 	.short	0x0028
        /*0054*/ 	.byte	0x00, 0xf5, 0x21, 0x00


	//----- nvinfo : EIATTR_KPARAM_INFO
	.align		4
.L_17:
        /*0058*/ 	.byte	0x04, 0x17
        /*005a*/ 	.short	(.L_19 - .L_18)
.L_18:
        /*005c*/ 	.word	0x00000000
        /*0060*/ 	.short	0x0004
        /*0062*/ 	.short	0x0020
        /*0064*/ 	.byte	0x00, 0xf5, 0x21, 0x00


	//----- nvinfo : EIATTR_KPARAM_INFO
	.align		4
.L_19:
        /*0068*/ 	.byte	0x04, 0x17
        /*006a*/ 	.short	(.L_21 - .L_20)
.L_20:
        /*006c*/ 	.word	0x00000000
        /*0070*/ 	.short	0x0003
        /*0072*/ 	.short	0x0018
        /*0074*/ 	.byte	0x00, 0xf5, 0x21, 0x00


	//----- nvinfo : EIATTR_KPARAM_INFO
	.align		4
.L_21:
        /*0078*/ 	.byte	0x04, 0x17
        /*007a*/ 	.short	(.L_23 - .L_22)
.L_22:
        /*007c*/ 	.word	0x00000000
        /*0080*/ 	.short	0x0002
        /*0082*/ 	.short	0x0010
        /*0084*/ 	.byte	0x00, 0xf5, 0x21, 0x00


	//----- nvinfo : EIATTR_KPARAM_INFO
	.align		4
.L_23:
        /*0088*/ 	.byte	0x04, 0x17
        /*008a*/ 	.short	(.L_25 - .L_24)
.L_24:
        /*008c*/ 	.word	0x00000000
        /*0090*/ 	.short	0x0001
        /*0092*/ 	.short	0x0008
        /*0094*/ 	.byte	0x00, 0xf5, 0x21, 0x00


	//----- nvinfo : EIATTR_KPARAM_INFO
	.align		4
.L_25:
        /*0098*/ 	.byte	0x04, 0x17
        /*009a*/ 	.short	(.L_27 - .L_26)
.L_26:
        /*009c*/ 	.word	0x00000000
        /*00a0*/ 	.short	0x0000
        /*00a2*/ 	.short	0x0000
        /*00a4*/ 	.byte	0x00, 0xf5, 0x21, 0x00


	//----- nvinfo : EIATTR_SPARSE_MMA_MASK
	.align		4
.L_27:
        /*00a8*/ 	.byte	0x03, 0x50
        /*00aa*/ 	.short	0x0000


	//----- nvinfo : EIATTR_MAXREG_COUNT
	.align		4
        /*00ac*/ 	.byte	0x03, 0x1b
        /*00ae*/ 	.short	0x00ff


	//----- nvinfo : EIATTR_MERCURY_ISA_VERSION
	.align		4
        /*00b0*/ 	.byte	0x03, 0x5f
        /*00b2*/ 	.short	0x0101


	//----- nvinfo : EIATTR_VRC_CTA_INIT_COUNT
	.align		4
        /*00b4*/ 	.byte	0x02, 0x4a
	.zero		1
	.zero		1


	//----- nvinfo : EIATTR_EXIT_INSTR_OFFSETS
	.align		4
        /*00b8*/ 	.byte	0x04, 0x1c
        /*00ba*/ 	.short	(.L_29 - .L_28)


	//   ....[0]....
.L_28:
        /*00bc*/ 	.word	0x00000070


	//   ....[1]....
        /*00c0*/ 	.word	0x000003e0


	//   ....[2]....
        /*00c4*/ 	.word	0x00000470


	//----- nvinfo : EIATTR_CBANK_PARAM_SIZE
	.align		4
.L_29:
        /*00c8*/ 	.byte	0x03, 0x19
        /*00ca*/ 	.short	0x0048


	//----- nvinfo : EIATTR_PARAM_CBANK
	.align		4
        /*00cc*/ 	.byte	0x04, 0x0a
        /*00ce*/ 	.short	(.L_31 - .L_30)
	.align		4
.L_30:
        /*00d0*/ 	.word	index@(.nv.constant0._Z10update_locPfS_PKfS1_S1_S1_PKiS3_ii)
        /*00d4*/ 	.short	0x0380
        /*00d6*/ 	.short	0x0048


	//----- nvinfo : EIATTR_SW_WAR
	.align		4
.L_31:
        /*00d8*/ 	.byte	0x04, 0x36
        /*00da*/ 	.short	(.L_33 - .L_32)
.L_32:
        /*00dc*/ 	.word	0x00000008
.L_33:


//--------------------- .nv.callgraph             --------------------------
	.section	.nv.callgraph,"",@"SHT_CUDA_CALLGRAPH"
	.align	4
	.sectionentsize	8
	.align		4
        /*0000*/ 	.word	0x00000000
	.align		4
        /*0004*/ 	.word	0xffffffff
	.align		4
        /*0008*/ 	.word	0x00000000
	.align		4
        /*000c*/ 	.word	0xfffffffe
	.align		4
        /*0010*/ 	.word	0x00000000
	.align		4
        /*0014*/ 	.word	0xfffffffd
	.align		4
        /*0018*/ 	.word	0x00000000
	.align		4
        /*001c*/ 	.word	0xfffffffc


//--------------------- .text._Z10update_locPfS_PKfS1_S1_S1_PKiS3_ii --------------------------
	.section	.text._Z10update_locPfS_PKfS1_S1_S1_PKiS3_ii,"ax",@progbits
	.align	128
        .global         _Z10update_locPfS_PKfS1_S1_S1_PKiS3_ii
        .type           _Z10update_locPfS_PKfS1_S1_S1_PKiS3_ii,@function
        .size           _Z10update_locPfS_PKfS1_S1_S1_PKiS3_ii,(.L_x_1 - _Z10update_locPfS_PKfS1_S1_S1_PKiS3_ii)
        .other          _Z10update_locPfS_PKfS1_S1_S1_PKiS3_ii,@"STO_CUDA_ENTRY STV_DEFAULT"
_Z10update_locPfS_PKfS1_S1_S1_PKiS3_ii:
.text._Z10update_locPfS_PKfS1_S1_S1_PKiS3_ii:
[----:B------:R-:W-:Y:S01]  /*0000*/  LDC R1, c[0x0][0x37c] ;  /* 0x0000df00ff017b82 */ /* 0x000fe20000000800 */
[----:B------:R-:W0:Y:S07]  /*0010*/  S2R R3, SR_TID.X ;  /* 0x0000000000037919 */ /* 0x000e2e0000002100 */
[----:B------:R-:W0:Y:S01]  /*0020*/  S2UR UR4, SR_CTAID.X ;  /* 0x00000000000479c3 */ /* 0x000e220000002500 */
[----:B------:R-:W1:Y:S07]  /*0030*/  LDCU UR5, c[0x0][0x3c4] ;  /* 0x00007880ff0577ac */ /* 0x000e6e0008000800 */
[----:B------:R-:W0:Y:S02]  /*0040*/  LDC R0, c[0x0][0x360] ;  /* 0x0000d800ff007b82 */ /* 0x000e240000000800 */
[----:B0-----:R-:W-:-:S05]  /*0050*/  IMAD R0, R0, UR4, R3 ;  /* 0x0000000400007c24 */ /* 0x001fca000f8e0203 */
[----:B-1----:R-:W-:-:S13]  /*0060*/  ISETP.GE.AND P0, PT, R0, UR5, PT ;  /* 0x0000000500007c0c */ /* 0x002fda000bf06270 */
[----:B------:R-:W-:Y:S05]  /*0070*/  @P0 EXIT ;  /* 0x000000000000094d */ /* 0x000fea0003800000 */
[----:B------:R-:W0:Y:S01]  /*0080*/  LDC.64 R2, c[0x0][0x3b8] ;  /* 0x0000ee00ff027b82 */ /* 0x000e220000000a00 */
[----:B------:R-:W1:Y:S07]  /*0090*/  LDCU.64 UR4, c[0x0][0x358] ;  /* 0x00006b00ff0477ac */ /* 0x000e6e0008000a00 */
[----:B------:R-:W2:Y:S08]  /*00a0*/  LDC.64 R12, c[0x0][0x3b0] ;  /* 0x0000ec00ff0c7b82 */ /* 0x000eb00000000a00 */
[----:B------:R-:W3:Y:S01]  /*00b0*/  LDC R21, c[0x0][0x3c0] ;  /* 0x0000f000ff157b82 */ /* 0x000ee20000000800 */
[----:B0-----:R-:W-:-:S07]  /*00c0*/  IMAD.WIDE R2, R0, 0x4, R2 ;  /* 0x0000000400027825 */ /* 0x001fce00078e0202 */
[----:B------:R-:W0:Y:S01]  /*00d0*/  LDC.64 R10, c[0x0][0x3a0] ;  /* 0x0000e800ff0a7b82 */ /* 0x000e220000000a00 */
[----:B-1----:R-:W2:Y:S07]  /*00e0*/  LDG.E R3, desc[UR4][R2.64] ;  /* 0x0000000402037981 */ /* 0x002eae000c1e1900 */
[----:B------:R-:W1:Y:S08]  /*00f0*/  LDC.64 R22, c[0x0][0x380] ;  /* 0x0000e000ff167b82 */ /* 0x000e700000000a00 */
[----:B------:R-:W4:Y:S08]  /*0100*/  LDC.64 R6, c[0x0][0x3a8] ;  /* 0x0000ea00ff067b82 */ /* 0x000f300000000a00 */
[----:B------:R-:W5:Y:S01]  /*0110*/  LDC.64 R4, c[0x0][0x388] ;  /* 0x0000e200ff047b82 */ /* 0x000f620000000a00 */
[----:B--2---:R-:W-:-:S04]  /*0120*/  IMAD.WIDE R12, R3, 0x4, R12 ;  /* 0x00000004030c7825 */ /* 0x004fc800078e020c */
[C---:B---3--:R-:W-:Y:S02]  /*0130*/  IMAD.WIDE R16, R21.reuse, 0x4, R12 ;  /* 0x0000000415107825 */ /* 0x048fe400078e020c */
[----:B------:R-:W0:Y:S02]  /*0140*/  LDG.E R13, desc[UR4][R12.64] ;  /* 0x000000040c0d7981 */ /* 0x000e24000c1e1900 */
[----:B------:R-:W-:Y:S02]  /*0150*/  IMAD.WIDE R20, R21, 0x4, R16 ;  /* 0x0000000415147825 */ /* 0x000fe400078e0210 */
[----:B------:R-:W2:Y:S04]  /*0160*/  LDG.E R25, desc[UR4][R16.64] ;  /* 0x0000000410197981 */ /* 0x000ea8000c1e1900 */
[----:B------:R-:W3:Y:S01]  /*0170*/  LDG.E R27, desc[UR4][R20.64] ;  /* 0x00000004141b7981 */ /* 0x000ee2000c1e1900 */
[----:B-1----:R-:W-:-:S04]  /*0180*/  IMAD.WIDE R2, R0, 0x4, R22 ;  /* 0x0000000400027825 */ /* 0x002fc800078e0216 */
[----:B-----5:R-:W-:-:S04]  /*0190*/  IMAD.WIDE R4, R0, 0x4, R4 ;  /* 0x0000000400047825 */ /* 0x020fc800078e0204 */
[----:B0-----:R-:W-:-:S04]  /*01a0*/  IMAD.WIDE R14, R13, 0x4, R10 ;  /* 0x000000040d0e7825 */ /* 0x001fc800078e020a */
[----:B----4-:R-:W-:Y:S01]  /*01b0*/  IMAD.WIDE R12, R13, 0x4, R6 ;  /* 0x000000040d0c7825 */ /* 0x010fe200078e0206 */
[----:B------:R-:W4:Y:S03]  /*01c0*/  LDG.E R8, desc[UR4][R14.64] ;  /* 0x000000040e087981 */ /* 0x000f26000c1e1900 */
[----:B--2---:R-:W-:-:S04]  /*01d0*/  IMAD.WIDE R18, R25, 0x4, R10 ;  /* 0x0000000419127825 */ /* 0x004fc800078e020a */
[C---:B---3--:R-:W-:Y:S01]  /*01e0*/  IMAD.WIDE R20, R27.reuse, 0x4, R10 ;  /* 0x000000041b147825 */ /* 0x048fe200078e020a */
[----:B------:R-:W4:Y:S03]  /*01f0*/  LDG.E R9, desc[UR4][R18.64] ;  /* 0x0000000412097981 */ /* 0x000f26000c1e1900 */
[--C-:B------:R-:W-:Y:S01]  /*0200*/  IMAD.WIDE R22, R27, 0x4, R6.reuse ;  /* 0x000000041b167825 */ /* 0x100fe200078e0206 */
[----:B------:R-:W2:Y:S03]  /*0210*/  LDG.E R11, desc[UR4][R2.64] ;  /* 0x00000004020b7981 */ /* 0x000ea6000c1e1900 */
[----:B------:R-:W-:Y:S01]  /*0220*/  IMAD.WIDE R16, R25, 0x4, R6 ;  /* 0x0000000419107825 */ /* 0x000fe200078e0206 */
[----:B------:R-:W3:Y:S04]  /*0230*/  LDG.E R20, desc[UR4][R20.64] ;  /* 0x0000000414147981 */ /* 0x000ee8000c1e1900 */
[----:B------:R-:W5:Y:S04]  /*0240*/  LDG.E R6, desc[UR4][R12.64] ;  /* 0x000000040c067981 */ /* 0x000f68000c1e1900 */
[----:B------:R-:W5:Y:S04]  /*0250*/  LDG.E R7, desc[UR4][R16.64] ;  /* 0x0000000410077981 */ /* 0x000f68000c1e1900 */
[----:B------:R-:W5:Y:S04]  /*0260*/  LDG.E R22, desc[UR4][R22.64] ;  /* 0x0000000416167981 */ /* 0x000f68000c1e1900 */
[----:B------:R-:W5:Y:S01]  /*0270*/  LDG.E R15, desc[UR4][R4.64] ;  /* 0x00000004040f7981 */ /* 0x000f62000c1e1900 */
[C---:B----4-:R-:W-:Y:S01]  /*0280*/  FADD R10, -R8.reuse, R9 ;  /* 0x00000009080a7221 */ /* 0x050fe20000000100 */
[C-C-:B--2---:R-:W-:Y:S01]  /*0290*/  FADD R14, -R8.reuse, R11.reuse ;  /* 0x0000000b080e7221 */ /* 0x144fe20000000100 */
[C-C-:B------:R-:W-:Y:S01]  /*02a0*/  FADD R18, -R9.reuse, R11.reuse ;  /* 0x0000000b09127221 */ /* 0x140fe20000000100 */
[--C-:B---3--:R-:W-:Y:S01]  /*02b0*/  FADD R25, R8, -R20.reuse ;  /* 0x8000001408197221 */ /* 0x108fe20000000000 */
[----:B------:R-:W-:Y:S01]  /*02c0*/  FADD R11, -R20, R11 ;  /* 0x0000000b140b7221 */ /* 0x000fe20000000100 */
[----:B------:R-:W-:Y:S01]  /*02d0*/  FADD R20, -R9, R20 ;  /* 0x0000001409147221 */ /* 0x000fe20000000100 */
[C---:B-----5:R-:W-:Y:S01]  /*02e0*/  FADD R19, -R6.reuse, R7 ;  /* 0x0000000706137221 */ /* 0x060fe20000000100 */
[--C-:B------:R-:W-:Y:S01]  /*02f0*/  FADD R8, R6, -R22.reuse ;  /* 0x8000001606087221 */ /* 0x100fe20000000000 */
[----:B------:R-:W-:-:S02]  /*0300*/  FADD R13, -R7, R22 ;  /* 0x00000016070d7221 */ /* 0x000fc40000000100 */
[----:B------:R-:W-:Y:S01]  /*0310*/  FMUL R14, R14, R19 ;  /* 0x000000130e0e7220 */ /* 0x000fe20000400000 */
[--C-:B------:R-:W-:Y:S01]  /*0320*/  FADD R22, -R22, R15.reuse ;  /* 0x0000000f16167221 */ /* 0x100fe20000000100 */
[--C-:B------:R-:W-:Y:S01]  /*0330*/  FADD R7, -R7, R15.reuse ;  /* 0x0000000f07077221 */ /* 0x100fe20000000100 */
[----:B------:R-:W-:Y:S01]  /*0340*/  FMUL R11, R11, R8 ;  /* 0x000000080b0b7220 */ /* 0x000fe20000400000 */
[----:B------:R-:W-:Y:S01]  /*0350*/  FMUL R18, R18, R13 ;  /* 0x0000000d12127220 */ /* 0x000fe20000400000 */
[----:B------:R-:W-:Y:S02]  /*0360*/  FADD R15, -R6, R15 ;  /* 0x0000000f060f7221 */ /* 0x000fe40000000100 */
[----:B------:R-:W-:Y:S01]  /*0370*/  FFMA R11, R22, R25, -R11 ;  /* 0x00000019160b7223 */ /* 0x000fe2000000080b */
[----:B------:R-:W-:Y:S01]  /*0380*/  FFMA R7, R7, R20, -R18 ;  /* 0x0000001407077223 */ /* 0x000fe20000000812 */
[----:B------:R-:W-:-:S03]  /*0390*/  FFMA R10, R15, R10, -R14 ;  /* 0x0000000a0f0a7223 */ /* 0x000fc6000000080e */
[-C--:B------:R-:W-:Y:S01]  /*03a0*/  FMUL R11, R11, R7.reuse ;  /* 0x000000070b0b7220 */ /* 0x080fe20000400000 */
[----:B------:R-:W-:-:S04]  /*03b0*/  FMUL R10, R10, R7 ;  /* 0x000000070a0a7220 */ /* 0x000fc80000400000 */
[----:B------:R-:W-:Y:S02]  /*03c0*/  FSETP.GE.AND P0, PT, R11, RZ, PT ;  /* 0x000000ff0b00720b */ /* 0x000fe40003f06000 */
[----:B------:R-:W-:-:S13]  /*03d0*/  FSETP.GE.AND P1, PT, R10, RZ, PT ;  /* 0x000000ff0a00720b */ /* 0x000fda0003f26000 */
[----:B------:R-:W-:Y:S05]  /*03e0*/  @P0 EXIT P1 ;  /* 0x000000000000094d */ /* 0x000fea0000800000 */
[----:B------:R-:W0:Y:S08]  /*03f0*/  LDC.64 R6, c[0x0][0x390] ;  /* 0x0000e400ff067b82 */ /* 0x000e300000000a00 */
[----:B------:R-:W1:Y:S01]  /*0400*/  LDC.64 R8, c[0x0][0x398] ;  /* 0x0000e600ff087b82 */ /* 0x000e620000000a00 */
[----:B0-----:R-:W-:-:S06]  /*0410*/  IMAD.WIDE R6, R0, 0x4, R6 ;  /* 0x0000000400067825 */ /* 0x001fcc00078e0206 */
[----:B------:R-:W2:Y:S01]  /*0420*/  LDG.E R7, desc[UR4][R6.64] ;  /* 0x0000000406077981 */ /* 0x000ea2000c1e1900 */
[----:B-1----:R-:W-:-:S03]  /*0430*/  IMAD.WIDE R8, R0, 0x4, R8 ;  /* 0x0000000400087825 */ /* 0x002fc600078e0208 */
[----:B--2---:R-:W-:Y:S04]  /*0440*/  STG.E desc[UR4][R2.64], R7 ;  /* 0x0000000702007986 */ /* 0x004fe8000c101904 */
[----:B------:R-:W2:Y:S04]  /*0450*/  LDG.E R9, desc[UR4][R8.64] ;  /* 0x0000000408097981 */ /* 0x000ea8000c1e1900 */
[----:B--2---:R-:W-:Y:S01]  /*0460*/  STG.E desc[UR4][R4.64], R9 ;  /* 0x0000000904007986 */ /* 0x004fe2000c101904 */
[----:B------:R-:W-:Y:S05]  /*0470*/  EXIT ;  /* 0x000000000000794d */ /* 0x000fea0003800000 */
.L_x_0:
[----:B------:R-:W-:-:S00]  /*0480*/  BRA `(.L_x_0) ;  /* 0xfffffffc00fc7947 */ /* 0x000fc0000383ffff */
[----:B------:R-:W-:-:S00]  /*0490*/  NOP ;  /* 0x0000000000007918 */ /* 0x000fc00000000000 */
        /* <DEDUP_REMOVED lines=14> */
.L_x_1:


//--------------------- .nv.shared.reserved.0     --------------------------
	.section	.nv.shared.reserved.0,"aw",@nobits
	.weak		__nv_reservedSMEM_offset_0_alias
	.size		__nv_reservedSMEM_offset_0_alias, 0, 64
	.other		__nv_reservedSMEM_offset_0_alias,@"STO_CUDA_RESERVED_SHARED STV_DEFAULT"
__nv_reservedSMEM_offset_0_alias:
	.zero		0
	.zero		64


//--------------------- .nv.constant0._Z10update_locPfS_PKfS1_S1_S1_PKiS3_ii --------------------------
	.section	.nv.constant0._Z10update_locPfS_PKfS1_S1_S1_PKiS3_ii,"a",@progbits
	.sectionflags	@""
	.align	4
.nv.constant0._Z10update_locPfS_PKfS1_S1_S1_PKiS3_ii:
	.zero		968


//--------------------- SYMBOLS --------------------------

	.type		.nv.reservedSmem.offset0,@object
	.size		.nv.reservedSmem.offset0,0x4
